//
// Generated by NVIDIA NVVM Compiler
//
// Compiler Build ID: CL-36424714
// Cuda compilation tools, release 13.0, V13.0.88
// Based on NVVM 20.0.0
//

.version 9.0
.target sm_100
.address_size 64

	// .globl	_Z11dot_productPfS_S_i
.global .align 4 .f32 res;
// _ZZ11dot_productPfS_S_iE1r has been demoted

.visible .entry _Z11dot_productPfS_S_i(
	.param .u64 .ptr .align 1 _Z11dot_productPfS_S_i_param_0,
	.param .u64 .ptr .align 1 _Z11dot_productPfS_S_i_param_1,
	.param .u64 .ptr .align 1 _Z11dot_productPfS_S_i_param_2,
	.param .u32 _Z11dot_productPfS_S_i_param_3
)
{
	.reg .pred 	%p<15>;
	.reg .b32 	%r<25>;
	.reg .b32 	%f<47>;
	.reg .b64 	%rd<21>;
	// demoted variable
	.shared .align 4 .b8 _ZZ11dot_productPfS_S_iE1r[1024];
	ld.param.u64 	%rd8, [_Z11dot_productPfS_S_i_param_0];
	ld.param.u64 	%rd9, [_Z11dot_productPfS_S_i_param_1];
	ld.param.u64 	%rd10, [_Z11dot_productPfS_S_i_param_2];
	ld.param.u32 	%r15, [_Z11dot_productPfS_S_i_param_3];
	cvta.to.global.u64 	%rd1, %rd10;
	mov.u32 	%r1, %ctaid.x;
	shl.b32 	%r16, %r1, 8;
	mov.u32 	%r2, %tid.x;
	add.s32 	%r3, %r16, %r2;
	setp.ge.s32 	%p1, %r3, %r15;
	shl.b32 	%r17, %r2, 2;
	mov.u32 	%r18, _ZZ11dot_productPfS_S_iE1r;
	add.s32 	%r4, %r18, %r17;
	@%p1 bra 	$L__BB0_2;
	cvta.to.global.u64 	%rd11, %rd8;
	cvta.to.global.u64 	%rd12, %rd9;
	mul.wide.s32 	%rd13, %r3, 4;
	add.s64 	%rd14, %rd11, %rd13;
	ld.global.f32 	%f6, [%rd14];
	add.s64 	%rd15, %rd12, %rd13;
	ld.global.f32 	%f7, [%rd15];
	mul.f32 	%f8, %f6, %f7;
	st.shared.f32 	[%r4], %f8;
	bra.uni 	$L__BB0_3;
$L__BB0_2:
	mov.b32 	%r19, 0;
	st.shared.u32 	[%r4], %r19;
$L__BB0_3:
	bar.sync 	0;
	setp.gt.u32 	%p2, %r2, 127;
	@%p2 bra 	$L__BB0_5;
	ld.shared.f32 	%f9, [%r4+512];
	ld.shared.f32 	%f10, [%r4];
	add.f32 	%f11, %f9, %f10;
	st.shared.f32 	[%r4], %f11;
$L__BB0_5:
	bar.sync 	0;
	setp.gt.u32 	%p3, %r2, 63;
	@%p3 bra 	$L__BB0_7;
	ld.shared.f32 	%f12, [%r4+256];
	ld.shared.f32 	%f13, [%r4];
	add.f32 	%f14, %f12, %f13;
	st.shared.f32 	[%r4], %f14;
$L__BB0_7:
	bar.sync 	0;
	setp.gt.u32 	%p4, %r2, 31;
	@%p4 bra 	$L__BB0_9;
	ld.shared.f32 	%f15, [%r4+128];
	ld.shared.f32 	%f16, [%r4];
	add.f32 	%f17, %f15, %f16;
	st.shared.f32 	[%r4], %f17;
$L__BB0_9:
	bar.sync 	0;
	setp.gt.u32 	%p5, %r2, 15;
	@%p5 bra 	$L__BB0_11;
	ld.shared.f32 	%f18, [%r4+64];
	ld.shared.f32 	%f19, [%r4];
	add.f32 	%f20, %f18, %f19;
	st.shared.f32 	[%r4], %f20;
$L__BB0_11:
	bar.sync 	0;
	setp.gt.u32 	%p6, %r2, 7;
	@%p6 bra 	$L__BB0_13;
	ld.shared.f32 	%f21, [%r4+32];
	ld.shared.f32 	%f22, [%r4];
	add.f32 	%f23, %f21, %f22;
	st.shared.f32 	[%r4], %f23;
$L__BB0_13:
	bar.sync 	0;
	setp.gt.u32 	%p7, %r2, 3;
	@%p7 bra 	$L__BB0_15;
	ld.shared.f32 	%f24, [%r4+16];
	ld.shared.f32 	%f25, [%r4];
	add.f32 	%f26, %f24, %f25;
	st.shared.f32 	[%r4], %f26;
$L__BB0_15:
	bar.sync 	0;
	setp.gt.u32 	%p8, %r2, 1;
	@%p8 bra 	$L__BB0_17;
	ld.shared.f32 	%f27, [%r4+8];
	ld.shared.f32 	%f28, [%r4];
	add.f32 	%f29, %f27, %f28;
	st.shared.f32 	[%r4], %f29;
$L__BB0_17:
	bar.sync 	0;
	setp.ne.s32 	%p9, %r2, 0;
	@%p9 bra 	$L__BB0_19;
	ld.shared.f32 	%f30, [_ZZ11dot_productPfS_S_iE1r+4];
	ld.shared.f32 	%f31, [%r4];
	add.f32 	%f32, %f30, %f31;
	st.shared.f32 	[%r4], %f32;
$L__BB0_19:
	bar.sync 	0;
	ld.shared.f32 	%f33, [_ZZ11dot_productPfS_S_iE1r];
	mul.wide.u32 	%rd16, %r1, 4;
	add.s64 	%rd17, %rd1, %rd16;
	st.global.f32 	[%rd17], %f33;
	bar.sync 	0;
	setp.ne.s32 	%p10, %r3, 0;
	@%p10 bra 	$L__BB0_26;
	mov.b32 	%r23, 0;
	st.global.u32 	[res], %r23;
	mov.u32 	%r5, %nctaid.x;
	and.b32  	%r6, %r5, 3;
	setp.lt.u32 	%p11, %r5, 4;
	mov.f32 	%f45, 0f00000000;
	@%p11 bra 	$L__BB0_23;
	and.b32  	%r23, %r5, 2147483644;
	and.b32  	%r21, %r5, -4;
	neg.s32 	%r22, %r21;
	add.s64 	%rd19, %rd1, 8;
	mov.f32 	%f45, 0f00000000;
$L__BB0_22:
	ld.global.f32 	%f36, [%rd19+-8];
	add.f32 	%f37, %f36, %f45;
	st.global.f32 	[res], %f37;
	ld.global.f32 	%f38, [%rd19+-4];
	add.f32 	%f39, %f38, %f37;
	st.global.f32 	[res], %f39;
	ld.global.f32 	%f40, [%rd19];
	add.f32 	%f41, %f40, %f39;
	st.global.f32 	[res], %f41;
	ld.global.f32 	%f42, [%rd19+4];
	add.f32 	%f45, %f42, %f41;
	st.global.f32 	[res], %f45;
	add.s32 	%r22, %r22, 4;
	add.s64 	%rd19, %rd19, 16;
	setp.ne.s32 	%p12, %r22, 0;
	@%p12 bra 	$L__BB0_22;
$L__BB0_23:
	setp.eq.s32 	%p13, %r6, 0;
	@%p13 bra 	$L__BB0_26;
	mul.wide.u32 	%rd18, %r23, 4;
	add.s64 	%rd20, %rd1, %rd18;
	neg.s32 	%r24, %r6;
$L__BB0_25:
	.pragma "nounroll";
	ld.global.f32 	%f43, [%rd20];
	add.f32 	%f45, %f43, %f45;
	st.global.f32 	[res], %f45;
	add.s64 	%rd20, %rd20, 4;
	add.s32 	%r24, %r24, 1;
	setp.ne.s32 	%p14, %r24, 0;
	@%p14 bra 	$L__BB0_25;
$L__BB0_26:
	ret;

}


// ===== COMPILED SASS (sm_100) =====

	.target	sm_100

	.elftype	@"ET_EXEC"


//--------------------- .note.nv.tkinfo           --------------------------
	.section	.note.nv.tkinfo,"",@"SHT_NOTE"
	.sectionflags	@"SHF_NOTE_NV_TKINFO"
	.tkinfo
        /*0018*/ 	.word	0x00000002
        /*0030*/ 	.string	""
        /*0030*/ 	.string	"ptxas"
        /*0030*/ 	.string	"Cuda compilation tools, release 13.0, V13.0.88"
        /*0030*/ 	.string	"Build cuda_13.0.r13.0/compiler.36424714_0"
        /*0030*/ 	.string	"-arch sm_100 -m 64 "



//--------------------- .note.nv.cuinfo           --------------------------
	.section	.note.nv.cuinfo,"",@"SHT_NOTE"
	.sectionflags	@"SHF_NOTE_NV_CUINFO"
        /*0018*/ 	.short	0x0002
        /*001a*/ 	.short	0x0064
        /*001c*/ 	.short	0x0082
	.zero		2


//--------------------- .nv.info                  --------------------------
	.section	.nv.info,"",@"SHT_CUDA_INFO"
	.align	4


	//----- nvinfo : EIATTR_REGCOUNT
	.align		4
        /*0000*/ 	.byte	0x04, 0x2f
        /*0002*/ 	.short	(.L_2 - .L_1)
	.align		4
.L_1:
        /*0004*/ 	.word	index@(_Z11dot_productPfS_S_i)
        /*0008*/ 	.word	0x00000016


	//----- nvinfo : EIATTR_FRAME_SIZE
	.align		4
.L_2:
        /*000c*/ 	.byte	0x04, 0x11
        /*000e*/ 	.short	(.L_4 - .L_3)
	.align		4
.L_3:
        /*0010*/ 	.word	index@(_Z11dot_productPfS_S_i)
        /*0014*/ 	.word	0x00000000


	//----- nvinfo : EIATTR_MIN_STACK_SIZE
	.align		4
.L_4:
        /*0018*/ 	.byte	0x04, 0x12
        /*001a*/ 	.short	(.L_6 - .L_5)
	.align		4
.L_5:
        /*001c*/ 	.word	index@(_Z11dot_productPfS_S_i)
        /*0020*/ 	.word	0x00000000
.L_6:


//--------------------- .nv.compat                --------------------------
	.section	.nv.compat,"",@"SHT_CUDA_COMPAT_INFO"
	.align	4
        /*0000*/ 	.byte	0x02, 0x09, 0x00, 0x00, 0x02, 0x02, 0x01, 0x00, 0x02, 0x05, 0x05, 0x00, 0x03, 0x07, 0x01, 0x01
        /*0010*/ 	.byte	0x02, 0x03, 0x00, 0x00, 0x02, 0x06, 0x01, 0x00, 0x04, 0x0b, 0x08, 0x00, 0x09, 0x00, 0x00, 0x00
        /*0020*/ 	.byte	0x00, 0x00, 0x00, 0x00


//--------------------- .nv.info._Z11dot_productPfS_S_i --------------------------
	.section	.nv.info._Z11dot_productPfS_S_i,"",@"SHT_CUDA_INFO"
	.sectionflags	@""
	.align	4


	//----- nvinfo : EIATTR_CUDA_API_VERSION
	.align		4
        /*0000*/ 	.byte	0x04, 0x37
        /*0002*/ 	.short	(.L_8 - .L_7)
.L_7:
        /*0004*/ 	.word	0x00000082


	//----- nvinfo : EIATTR_KPARAM_INFO
	.align		4
.L_8:
        /*0008*/ 	.byte	0x04, 0x17
        /*000a*/ 	.short	(.L_10 - .L_9)
.L_9:
        /*000c*/ 	.word	0x00000000
        /*0010*/ 	.short	0x0003
        /*0012*/ 	.short	0x0018
        /*0014*/ 	.byte	0x00, 0xf0, 0x11, 0x00


	//----- nvinfo : EIATTR_KPARAM_INFO
	.align		4
.L_10:
        /*0018*/ 	.byte	0x04, 0x17
        /*001a*/ 	.short	(.L_12 - .L_11)
.L_11:
        /*001c*/ 	.word	0x00000000
        /*0020*/ 	.short	0x0002
        /*0022*/ 	.short	0x0010
        /*0024*/ 	.byte	0x00, 0xf5, 0x21, 0x00


	//----- nvinfo : EIATTR_KPARAM_INFO
	.align		4
.L_12:
        /*0028*/ 	.byte	0x04, 0x17
        /*002a*/ 	.short	(.L_14 - .L_13)
.L_13:
        /*002c*/ 	.word	0x00000000
        /*0030*/ 	.short	0x0001
        /*0032*/ 	.short	0x0008
        /*0034*/ 	.byte	0x00, 0xf5, 0x21, 0x00


	//----- nvinfo : EIATTR_KPARAM_INFO
	.align		4
.L_14:
        /*0038*/ 	.byte	0x04, 0x17
        /*003a*/ 	.short	(.L_16 - .L_15)
.L_15:
        /*003c*/ 	.word	0x00000000
        /*0040*/ 	.short	0x0000
        /*0042*/ 	.short	0x0000
        /*0044*/ 	.byte	0x00, 0xf5, 0x21, 0x00


	//----- nvinfo : EIATTR_SPARSE_MMA_MASK
	.align		4
.L_16:
        /*0048*/ 	.byte	0x03, 0x50
        /*004a*/ 	.short	0x0000


	//----- nvinfo : EIATTR_MAXREG_COUNT
	.align		4
        /*004c*/ 	.byte	0x03, 0x1b
        /*004e*/ 	.short	0x00ff


	//----- nvinfo : EIATTR_NUM_BARRIERS
	.align		4
        /*0050*/ 	.byte	0x02, 0x4c
        /*0052*/ 	.byte	0x01
	.zero		1


	//----- nvinfo : EIATTR_MERCURY_ISA_VERSION
	.align		4
        /*0054*/ 	.byte	0x03, 0x5f
        /*0056*/ 	.short	0x0101


	//----- nvinfo : EIATTR_VRC_CTA_INIT_COUNT
	.align		4
        /*0058*/ 	.byte	0x02, 0x4a
	.zero		1
	.zero		1


	//----- nvinfo : EIATTR_EXIT_INSTR_OFFSETS
	.align		4
        /*005c*/ 	.byte	0x04, 0x1c
        /*005e*/ 	.short	(.L_18 - .L_17)


	//   ....[0]....
.L_17:
        /*0060*/ 	.word	0x000004b0


	//   ....[1]....
        /*0064*/ 	.word	0x00000d20


	//   ....[2]....
        /*0068*/ 	.word	0x00000df0


	//----- nvinfo : EIATTR_CBANK_PARAM_SIZE
	.align		4
.L_18:
        /*006c*/ 	.byte	0x03, 0x19
        /*006e*/ 	.short	0x001c


	//----- nvinfo : EIATTR_PARAM_CBANK
	.align		4
        /*0070*/ 	.byte	0x04, 0x0a
        /*0072*/ 	.short	(.L_20 - .L_19)
	.align		4
.L_19:
        /*0074*/ 	.word	index@(.nv.constant0._Z11dot_productPfS_S_i)
        /*0078*/ 	.short	0x0380
        /*007a*/ 	.short	0x001c


	//----- nvinfo : EIATTR_SW_WAR
	.align		4
.L_20:
        /*007c*/ 	.byte	0x04, 0x36
        /*007e*/ 	.short	(.L_22 - .L_21)
.L_21:
        /*0080*/ 	.word	0x00000008
.L_22:


//--------------------- .nv.callgraph             --------------------------
	.section	.nv.callgraph,"",@"SHT_CUDA_CALLGRAPH"
	.align	4
	.sectionentsize	8
	.align		4
        /*0000*/ 	.word	0x00000000
	.align		4
        /*0004*/ 	.word	0xffffffff
	.align		4
        /*0008*/ 	.word	0x00000000
	.align		4
        /*000c*/ 	.word	0xfffffffe
	.align		4
        /*0010*/ 	.word	0x00000000
	.align		4
        /*0014*/ 	.word	0xfffffffd
	.align		4
        /*0018*/ 	.word	0x00000000
	.align		4
        /*001c*/ 	.word	0xfffffffc


//--------------------- .nv.constant4             --------------------------
	.section	.nv.constant4,"a",@progbits
	.align	8
	.align		8
.nv.constant4:
        /*0000*/ 	.dword	res


//--------------------- .text._Z11dot_productPfS_S_i --------------------------
	.section	.text._Z11dot_productPfS_S_i,"ax",@progbits
	.align	128
        .global         _Z11dot_productPfS_S_i
        .type           _Z11dot_productPfS_S_i,@function
        .size           _Z11dot_productPfS_S_i,(.L_x_7 - _Z11dot_productPfS_S_i)
        .other          _Z11dot_productPfS_S_i,@"STO_CUDA_ENTRY STV_DEFAULT"
_Z11dot_productPfS_S_i:
.text._Z11dot_productPfS_S_i:
[----:B------:R-:W-:Y:S01]  /*0000*/  LDC R1, c[0x0][0x37c] ;  /* 0x0000df00ff017b82 */ /* 0x000fe20000000800 */
[----:B------:R-:W0:Y:S01]  /*0010*/  S2R R2, SR_CTAID.X ;  /* 0x0000000000027919 */ /* 0x000e220000002500 */
[----:B------:R-:W1:Y:S06]  /*0020*/  LDCU UR4, c[0x0][0x398] ;  /* 0x00007300ff0477ac */ /* 0x000e6c0008000800 */
[----:B------:R-:W2:Y:S01]  /*0030*/  LDC.64 R6, c[0x0][0x380] ;  /* 0x0000e000ff067b82 */ /* 0x000ea20000000a00 */
[----:B------:R-:W0:Y:S01]  /*0040*/  S2R R3, SR_TID.X ;  /* 0x0000000000037919 */ /* 0x000e220000002100 */
[----:B------:R-:W3:Y:S06]  /*0050*/  LDCU.64 UR6, c[0x0][0x358] ;  /* 0x00006b00ff0677ac */ /* 0x000eec0008000a00 */
[----:B------:R-:W4:Y:S01]  /*0060*/  LDC.64 R8, c[0x0][0x388] ;  /* 0x0000e200ff087b82 */ /* 0x000f220000000a00 */
[----:B0-----:R-:W-:-:S04]  /*0070*/  LEA R0, R2, R3, 0x8 ;  /* 0x0000000302007211 */ /* 0x001fc800078e40ff */
[----:B-1----:R-:W-:-:S13]  /*0080*/  ISETP.GE.AND P0, PT, R0, UR4, PT ;  /* 0x0000000400007c0c */ /* 0x002fda000bf06270 */
[----:B--2---:R-:W-:-:S04]  /*0090*/  @!P0 IMAD.WIDE R6, R0, 0x4, R6 ;  /* 0x0000000400068825 */ /* 0x004fc800078e0206 */
[----:B----4-:R-:W-:Y:S02]  /*00a0*/  @!P0 IMAD.WIDE R8, R0, 0x4, R8 ;  /* 0x0000000400088825 */ /* 0x010fe400078e0208 */
[----:B---3--:R-:W2:Y:S04]  /*00b0*/  @!P0 LDG.E R6, desc[UR6][R6.64] ;  /* 0x0000000606068981 */ /* 0x008ea8000c1e1900 */
[----:B------:R-:W2:Y:S01]  /*00c0*/  @!P0 LDG.E R9, desc[UR6][R8.64] ;  /* 0x0000000608098981 */ /* 0x000ea2000c1e1900 */
[----:B------:R-:W0:Y:S01]  /*00d0*/  S2UR UR5, SR_CgaCtaId ;  /* 0x00000000000579c3 */ /* 0x000e220000008800 */
[----:B------:R-:W-:Y:S01]  /*00e0*/  UMOV UR4, 0x400 ;  /* 0x0000040000047882 */ /* 0x000fe20000000000 */
[----:B------:R-:W-:Y:S01]  /*00f0*/  ISETP.GT.U32.AND P1, PT, R3, 0x7f, PT ;  /* 0x0000007f0300780c */ /* 0x000fe20003f24070 */
[----:B0-----:R-:W-:-:S06]  /*0100*/  ULEA UR4, UR5, UR4, 0x18 ;  /* 0x0000000405047291 */ /* 0x001fcc000f8ec0ff */
[----:B------:R-:W-:Y:S01]  /*0110*/  LEA R4, R3, UR4, 0x2 ;  /* 0x0000000403047c11 */ /* 0x000fe2000f8e10ff */
[----:B--2---:R-:W-:-:S05]  /*0120*/  @!P0 FMUL R5, R6, R9 ;  /* 0x0000000906058220 */ /* 0x004fca0000400000 */
[----:B------:R-:W-:Y:S04]  /*0130*/  @!P0 STS [R4], R5 ;  /* 0x0000000504008388 */ /* 0x000fe80000000800 */
[----:B------:R-:W-:Y:S01]  /*0140*/  @P0 STS [R4], RZ ;  /* 0x000000ff04000388 */ /* 0x000fe20000000800 */
[----:B------:R-:W-:Y:S01]  /*0150*/  BAR.SYNC.DEFER_BLOCKING 0x0 ;  /* 0x0000000000007b1d */ /* 0x000fe20000010000 */
[----:B------:R-:W-:-:S05]  /*0160*/  ISETP.GT.U32.AND P0, PT, R3, 0x3f, PT ;  /* 0x0000003f0300780c */ /* 0x000fca0003f04070 */
[----:B------:R-:W-:Y:S04]  /*0170*/  @!P1 LDS R6, [R4+0x200] ;  /* 0x0002000004069984 */ /* 0x000fe80000000800 */
[----:B------:R-:W0:Y:S02]  /*0180*/  @!P1 LDS R7, [R4] ;  /* 0x0000000004079984 */ /* 0x000e240000000800 */
[----:B0-----:R-:W-:-:S05]  /*0190*/  @!P1 FADD R7, R6, R7 ;  /* 0x0000000706079221 */ /* 0x001fca0000000000 */
[----:B------:R-:W-:Y:S01]  /*01a0*/  @!P1 STS [R4], R7 ;  /* 0x0000000704009388 */ /* 0x000fe20000000800 */
        /* <DEDUP_REMOVED lines=31> */
[----:B------:R-:W-:-:S05]  /*03a0*/  ISETP.NE.AND P0, PT, R3, RZ, PT ;  /* 0x000000ff0300720c */ /* 0x000fca0003f05270 */
[----:B------:R-:W-:Y:S04]  /*03b0*/  @!P1 LDS R6, [R4+0x8] ;  /* 0x0000080004069984 */ /* 0x000fe80000000800 */
[----:B------:R-:W0:Y:S02]  /*03c0*/  @!P1 LDS R7, [R4] ;  /* 0x0000000004079984 */ /* 0x000e240000000800 */
[----:B0-----:R-:W-:-:S05]  /*03d0*/  @!P1 FADD R9, R6, R7 ;  /* 0x0000000706099221 */ /* 0x001fca0000000000 */
[----:B------:R-:W-:Y:S01]  /*03e0*/  @!P1 STS [R4], R9 ;  /* 0x0000000904009388 */ /* 0x000fe20000000800 */
[----:B------:R-:W-:Y:S06]  /*03f0*/  BAR.SYNC.DEFER_BLOCKING 0x0 ;  /* 0x0000000000007b1d */ /* 0x000fec0000010000 */
[----:B------:R-:W-:Y:S04]  /*0400*/  @!P0 LDS R3, [UR4+0x4] ;  /* 0x00000404ff038984 */ /* 0x000fe80008000800 */
[----:B------:R-:W0:Y:S02]  /*0410*/  @!P0 LDS R6, [R4] ;  /* 0x0000000004068984 */ /* 0x000e240000000800 */
[----:B0-----:R-:W-:-:S02]  /*0420*/  @!P0 FADD R11, R3, R6 ;  /* 0x00000006030b8221 */ /* 0x001fc40000000000 */
[----:B------:R-:W0:Y:S03]  /*0430*/  LDC.64 R6, c[0x0][0x390] ;  /* 0x0000e400ff067b82 */ /* 0x000e260000000a00 */
[----:B------:R-:W-:Y:S05]  /*0440*/  @!P0 STS [R4], R11 ;  /* 0x0000000b04008388 */ /* 0x000fea0000000800 */
[----:B------:R-:W-:Y:S01]  /*0450*/  BAR.SYNC.DEFER_BLOCKING 0x0 ;  /* 0x0000000000007b1d */ /* 0x000fe20000010000 */
[----:B------:R-:W-:Y:S01]  /*0460*/  ISETP.NE.AND P0, PT, R0, RZ, PT ;  /* 0x000000ff0000720c */ /* 0x000fe20003f05270 */
[----:B0-----:R-:W-:-:S04]  /*0470*/  IMAD.WIDE.U32 R2, R2, 0x4, R6 ;  /* 0x0000000402027825 */ /* 0x001fc800078e0006 */
[----:B------:R-:W0:Y:S04]  /*0480*/  LDS R5, [UR4] ;  /* 0x00000004ff057984 */ /* 0x000e280008000800 */
[----:B0-----:R0:W-:Y:S01]  /*0490*/  STG.E desc[UR6][R2.64], R5 ;  /* 0x0000000502007986 */ /* 0x0011e2000c101906 */
[----:B------:R-:W-:Y:S06]  /*04a0*/  BAR.SYNC.DEFER_BLOCKING 0x0 ;  /* 0x0000000000007b1d */ /* 0x000fec0000010000 */
[----:B------:R-:W-:Y:S05]  /*04b0*/  @P0 EXIT ;  /* 0x000000000000094d */ /* 0x000fea0003800000 */
[----:B0-----:R-:W0:Y:S01]  /*04c0*/  LDC.64 R2, c[0x4][RZ] ;  /* 0x01000000ff027b82 */ /* 0x001e220000000a00 */
[----:B------:R-:W-:Y:S02]  /*04d0*/  HFMA2 R9, -RZ, RZ, 0, 0 ;  /* 0x00000000ff097431 */ /* 0x000fe400000001ff */
[----:B------:R-:W-:-:S05]  /*04e0*/  IMAD.MOV.U32 R11, RZ, RZ, RZ ;  /* 0x000000ffff0b7224 */ /* 0x000fca00078e00ff */
[----:B------:R-:W1:Y:S01]  /*04f0*/  LDC R4, c[0x0][0x370] ;  /* 0x0000dc00ff047b82 */ /* 0x000e620000000800 */
[----:B0-----:R0:W-:Y:S01]  /*0500*/  STG.E desc[UR6][R2.64], RZ ;  /* 0x000000ff02007986 */ /* 0x0011e2000c101906 */
[C---:B-1----:R-:W-:Y:S02]  /*0510*/  ISETP.GE.U32.AND P0, PT, R4.reuse, 0x4, PT ;  /* 0x000000040400780c */ /* 0x042fe40003f06070 */
[----:B------:R-:W-:-:S11]  /*0520*/  LOP3.LUT R0, R4, 0x3, RZ, 0xc0, !PT ;  /* 0x0000000304007812 */ /* 0x000fd600078ec0ff */
[----:B0-----:R-:W-:Y:S05]  /*0530*/  @!P0 BRA `(.L_x_0) ;  /* 0x0000000400f48947 */ /* 0x001fea0003800000 */
[----:B------:R-:W0:Y:S01]  /*0540*/  LDCU.64 UR4, c[0x0][0x390] ;  /* 0x00007200ff0477ac */ /* 0x000e220008000a00 */
[C---:B------:R-:W-:Y:S02]  /*0550*/  LOP3.LUT R8, R4.reuse, 0xfffffffc, RZ, 0xc0, !PT ;  /* 0xfffffffc04087812 */ /* 0x040fe400078ec0ff */
[----:B------:R-:W-:Y:S02]  /*0560*/  LOP3.LUT R9, R4, 0x7ffffffc, RZ, 0xc0, !PT ;  /* 0x7ffffffc04097812 */ /* 0x000fe400078ec0ff */
[----:B------:R-:W-:Y:S02]  /*0570*/  IADD3 R8, PT, PT, -R8, RZ, RZ ;  /* 0x000000ff08087210 */ /* 0x000fe40007ffe1ff */
[----:B------:R-:W-:Y:S02]  /*0580*/  MOV R11, RZ ;  /* 0x000000ff000b7202 */ /* 0x000fe40000000f00 */
[----:B------:R-:W-:Y:S01]  /*0590*/  ISETP.GE.AND P0, PT, R8, RZ, PT ;  /* 0x000000ff0800720c */ /* 0x000fe20003f06270 */
[----:B0-----:R-:W-:-:S04]  /*05a0*/  UIADD3 UR4, UP0, UPT, UR4, 0x8, URZ ;  /* 0x0000000804047890 */ /* 0x001fc8000ff1e0ff */
[----:B------:R-:W-:Y:S02]  /*05b0*/  UIADD3.X UR5, UPT, UPT, URZ, UR5, URZ, UP0, !UPT ;  /* 0x00000005ff057290 */ /* 0x000fe400087fe4ff */
[----:B------:R-:W-:-:S04]  /*05c0*/  IMAD.U32 R4, RZ, RZ, UR4 ;  /* 0x00000004ff047e24 */ /* 0x000fc8000f8e00ff */
[----:B------:R-:W-:Y:S02]  /*05d0*/  MOV R5, UR5 ;  /* 0x0000000500057c02 */ /* 0x000fe40008000f00 */
[----:B------:R-:W-:Y:S05]  /*05e0*/  @P0 BRA `(.L_x_1) ;  /* 0x00000004007c0947 */ /* 0x000fea0003800000 */
[----:B------:R-:W-:Y:S02]  /*05f0*/  IADD3 R10, PT, PT, -R8, RZ, RZ ;  /* 0x000000ff080a7210 */ /* 0x000fe40007ffe1ff */
[----:B------:R-:W-:Y:S02]  /*0600*/  PLOP3.LUT P0, PT, PT, PT, PT, 0x80, 0x8 ;  /* 0x000000000008781c */ /* 0x000fe40003f0f070 */
[----:B------:R-:W-:-:S13]  /*0610*/  ISETP.GT.AND P1, PT, R10, 0xc, PT ;  /* 0x0000000c0a00780c */ /* 0x000fda0003f24270 */
[----:B------:R-:W-:Y:S05]  /*0620*/  @!P1 BRA `(.L_x_2) ;  /* 0x0000000000e09947 */ /* 0x000fea0003800000 */
[----:B------:R-:W-:-:S13]  /*0630*/  PLOP3.LUT P0, PT, PT, PT, PT, 0x8, 0x80 ;  /* 0x000000000080781c */ /* 0x000fda0003f0e170 */
.L_x_3:
[----:B------:R-:W2:Y:S02]  /*0640*/  LDG.E R10, desc[UR6][R4.64+-0x8] ;  /* 0xfffff806040a7981 */ /* 0x000ea4000c1e1900 */
[----:B--23--:R-:W-:-:S05]  /*0650*/  FADD R11, R10, R11 ;  /* 0x0000000b0a0b7221 */ /* 0x00cfca0000000000 */
[----:B------:R0:W-:Y:S04]  /*0660*/  STG.E desc[UR6][R2.64], R11 ;  /* 0x0000000b02007986 */ /* 0x0001e8000c101906 */
[----:B------:R-:W2:Y:S02]  /*0670*/  LDG.E R10, desc[UR6][R4.64+-0x4] ;  /* 0xfffffc06040a7981 */ /* 0x000ea4000c1e1900 */
[----:B--2---:R-:W-:-:S05]  /*0680*/  FADD R13, R11, R10 ;  /* 0x0000000a0b0d7221 */ /* 0x004fca0000000000 */
[----:B------:R1:W-:Y:S04]  /*0690*/  STG.E desc[UR6][R2.64], R13 ;  /* 0x0000000d02007986 */ /* 0x0003e8000c101906 */
[----:B------:R-:W2:Y:S02]  /*06a0*/  LDG.E R10, desc[UR6][R4.64] ;  /* 0x00000006040a7981 */ /* 0x000ea4000c1e1900 */
[----:B--2---:R-:W-:-:S05]  /*06b0*/  FADD R15, R13, R10 ;  /* 0x0000000a0d0f7221 */ /* 0x004fca0000000000 */
[----:B------:R2:W-:Y:S04]  /*06c0*/  STG.E desc[UR6][R2.64], R15 ;  /* 0x0000000f02007986 */ /* 0x0005e8000c101906 */
[----:B------:R-:W3:Y:S02]  /*06d0*/  LDG.E R10, desc[UR6][R4.64+0x4] ;  /* 0x00000406040a7981 */ /* 0x000ee4000c1e1900 */
[----:B---3--:R-:W-:-:S05]  /*06e0*/  FADD R17, R15, R10 ;  /* 0x0000000a0f117221 */ /* 0x008fca0000000000 */
[----:B------:R3:W-:Y:S04]  /*06f0*/  STG.E desc[UR6][R2.64], R17 ;  /* 0x0000001102007986 */ /* 0x0007e8000c101906 */
[----:B------:R-:W0:Y:S02]  /*0700*/  LDG.E R10, desc[UR6][R4.64+0x8] ;  /* 0x00000806040a7981 */ /* 0x000e24000c1e1900 */
[----:B0-----:R-:W-:-:S05]  /*0710*/  FADD R11, R17, R10 ;  /* 0x0000000a110b7221 */ /* 0x001fca0000000000 */
[----:B------:R0:W-:Y:S04]  /*0720*/  STG.E desc[UR6][R2.64], R11 ;  /* 0x0000000b02007986 */ /* 0x0001e8000c101906 */
[----:B------:R-:W1:Y:S02]  /*0730*/  LDG.E R10, desc[UR6][R4.64+0xc] ;  /* 0x00000c06040a7981 */ /* 0x000e64000c1e1900 */
[----:B-1----:R-:W-:-:S05]  /*0740*/  FADD R13, R11, R10 ;  /* 0x0000000a0b0d7221 */ /* 0x002fca0000000000 */
        /* <DEDUP_REMOVED lines=9> */
[----:B------:R-:W-:Y:S04]  /*07e0*/  STG.E desc[UR6][R2.64], R11 ;  /* 0x0000000b02007986 */ /* 0x000fe8000c101906 */
        /* <DEDUP_REMOVED lines=18> */
[----:B------:R-:W4:Y:S01]  /*0910*/  LDG.E R10, desc[UR6][R4.64+0x34] ;  /* 0x00003406040a7981 */ /* 0x000f22000c1e1900 */
[----:B------:R-:W-:-:S05]  /*0920*/  VIADD R8, R8, 0x10 ;  /* 0x0000001008087836 */ /* 0x000fca0000000000 */
[----:B------:R-:W-:Y:S01]  /*0930*/  ISETP.GE.AND P1, PT, R8, -0xc, PT ;  /* 0xfffffff40800780c */ /* 0x000fe20003f26270 */
[----:B----4-:R-:W-:Y:S01]  /*0940*/  FADD R11, R15, R10 ;  /* 0x0000000a0f0b7221 */ /* 0x010fe20000000000 */
[----:B------:R-:W-:-:S04]  /*0950*/  IADD3 R10, P2, PT, R4, 0x40, RZ ;  /* 0x00000040040a7810 */ /* 0x000fc80007f5e0ff */
[----:B------:R3:W-:Y:S01]  /*0960*/  STG.E desc[UR6][R2.64], R11 ;  /* 0x0000000b02007986 */ /* 0x0007e2000c101906 */
[----:B--2---:R-:W-:Y:S02]  /*0970*/  IADD3.X R17, PT, PT, RZ, R5, RZ, P2, !PT ;  /* 0x00000005ff117210 */ /* 0x004fe400017fe4ff */
[----:B------:R-:W-:-:S03]  /*0980*/  MOV R4, R10 ;  /* 0x0000000a00047202 */ /* 0x000fc60000000f00 */
[----:B------:R-:W-:Y:S01]  /*0990*/  IMAD.MOV.U32 R5, RZ, RZ, R17 ;  /* 0x000000ffff057224 */ /* 0x000fe200078e0011 */
[----:B------:R-:W-:Y:S06]  /*09a0*/  @!P1 BRA `(.L_x_3) ;  /* 0xfffffffc00249947 */ /* 0x000fec000383ffff */
.L_x_2:
[----:B------:R-:W-:-:S04]  /*09b0*/  IADD3 R10, PT, PT, -R8, RZ, RZ ;  /* 0x000000ff080a7210 */ /* 0x000fc80007ffe1ff */
[----:B------:R-:W-:-:S13]  /*09c0*/  ISETP.GT.AND P1, PT, R10, 0x4, PT ;  /* 0x000000040a00780c */ /* 0x000fda0003f24270 */
[----:B------:R-:W-:Y:S05]  /*09d0*/  @!P1 BRA `(.L_x_4) ;  /* 0x0000000000789947 */ /* 0x000fea0003800000 */
[----:B------:R-:W3:Y:S02]  /*09e0*/  LDG.E R10, desc[UR6][R4.64+-0x8] ;  /* 0xfffff806040a7981 */ /* 0x000ee4000c1e1900 */
[----:B---3--:R-:W-:-:S05]  /*09f0*/  FADD R11, R11, R10 ;  /* 0x0000000a0b0b7221 */ /* 0x008fca0000000000 */
[----:B------:R-:W-:Y:S04]  /*0a00*/  STG.E desc[UR6][R2.64], R11 ;  /* 0x0000000b02007986 */ /* 0x000fe8000c101906 */
[----:B------:R-:W2:Y:S02]  /*0a10*/  LDG.E R10, desc[UR6][R4.64+-0x4] ;  /* 0xfffffc06040a7981 */ /* 0x000ea4000c1e1900 */
[----:B--2---:R-:W-:-:S05]  /*0a20*/  FADD R13, R11, R10 ;  /* 0x0000000a0b0d7221 */ /* 0x004fca0000000000 */
        /* <DEDUP_REMOVED lines=16> */
[----:B------:R-:W3:Y:S01]  /*0b30*/  LDG.E R10, desc[UR6][R4.64+0x14] ;  /* 0x00001406040a7981 */ /* 0x000ee2000c1e1900 */
[----:B------:R-:W-:Y:S01]  /*0b40*/  PLOP3.LUT P0, PT, PT, PT, PT, 0x8, 0x80 ;  /* 0x000000000080781c */ /* 0x000fe20003f0e170 */
[----:B------:R-:W-:Y:S02]  /*0b50*/  VIADD R8, R8, 0x8 ;  /* 0x0000000808087836 */ /* 0x000fe40000000000 */
[----:B---3--:R-:W-:Y:S01]  /*0b60*/  FADD R11, R15, R10 ;  /* 0x0000000a0f0b7221 */ /* 0x008fe20000000000 */
[----:B------:R-:W-:-:S04]  /*0b70*/  IADD3 R10, P1, PT, R4, 0x20, RZ ;  /* 0x00000020040a7810 */ /* 0x000fc80007f3e0ff */
[----:B------:R4:W-:Y:S01]  /*0b80*/  STG.E desc[UR6][R2.64], R11 ;  /* 0x0000000b02007986 */ /* 0x0009e2000c101906 */
[----:B--2---:R-:W-:Y:S02]  /*0b90*/  IADD3.X R17, PT, PT, RZ, R5, RZ, P1, !PT ;  /* 0x00000005ff117210 */ /* 0x004fe40000ffe4ff */
[----:B------:R-:W-:Y:S02]  /*0ba0*/  MOV R4, R10 ;  /* 0x0000000a00047202 */ /* 0x000fe40000000f00 */
[----:B------:R-:W-:-:S07]  /*0bb0*/  MOV R5, R17 ;  /* 0x0000001100057202 */ /* 0x000fce0000000f00 */
.L_x_4:
[----:B------:R-:W-:-:S13]  /*0bc0*/  ISETP.NE.OR P0, PT, R8, RZ, P0 ;  /* 0x000000ff0800720c */ /* 0x000fda0000705670 */
[----:B------:R-:W-:Y:S05]  /*0bd0*/  @!P0 BRA `(.L_x_0) ;  /* 0x00000000004c8947 */ /* 0x000fea0003800000 */
.L_x_1:
[----:B------:R-:W3:Y:S02]  /*0be0*/  LDG.E R10, desc[UR6][R4.64+-0x8] ;  /* 0xfffff806040a7981 */ /* 0x000ee4000c1e1900 */
[----:B---34-:R-:W-:-:S05]  /*0bf0*/  FADD R13, R10, R11 ;  /* 0x0000000b0a0d7221 */ /* 0x018fca0000000000 */
[----:B------:R0:W-:Y:S04]  /*0c00*/  STG.E desc[UR6][R2.64], R13 ;  /* 0x0000000d02007986 */ /* 0x0001e8000c101906 */
[----:B------:R-:W2:Y:S02]  /*0c10*/  LDG.E R10, desc[UR6][R4.64+-0x4] ;  /* 0xfffffc06040a7981 */ /* 0x000ea4000c1e1900 */
[----:B-12---:R-:W-:-:S05]  /*0c20*/  FADD R15, R13, R10 ;  /* 0x0000000a0d0f7221 */ /* 0x006fca0000000000 */
[----:B------:R1:W-:Y:S04]  /*0c30*/  STG.E desc[UR6][R2.64], R15 ;  /* 0x0000000f02007986 */ /* 0x0003e8000c101906 */
[----:B------:R-:W2:Y:S02]  /*0c40*/  LDG.E R10, desc[UR6][R4.64] ;  /* 0x00000006040a7981 */ /* 0x000ea4000c1e1900 */
[----:B--2---:R-:W-:-:S05]  /*0c50*/  FADD R17, R15, R10 ;  /* 0x0000000a0f117221 */ /* 0x004fca0000000000 */
[----:B------:R1:W-:Y:S04]  /*0c60*/  STG.E desc[UR6][R2.64], R17 ;  /* 0x0000001102007986 */ /* 0x0003e8000c101906 */
[----:B------:R-:W2:Y:S01]  /*0c70*/  LDG.E R10, desc[UR6][R4.64+0x4] ;  /* 0x00000406040a7981 */ /* 0x000ea2000c1e1900 */
[----:B------:R-:W-:-:S04]  /*0c80*/  IADD3 R8, PT, PT, R8, 0x4, RZ ;  /* 0x0000000408087810 */ /* 0x000fc80007ffe0ff */
[----:B------:R-:W-:Y:S01]  /*0c90*/  ISETP.NE.AND P0, PT, R8, RZ, PT ;  /* 0x000000ff0800720c */ /* 0x000fe20003f05270 */
[----:B--2---:R-:W-:Y:S01]  /*0ca0*/  FADD R11, R17, R10 ;  /* 0x0000000a110b7221 */ /* 0x004fe20000000000 */
[----:B------:R-:W-:-:S04]  /*0cb0*/  IADD3 R10, P1, PT, R4, 0x10, RZ ;  /* 0x00000010040a7810 */ /* 0x000fc80007f3e0ff */
[----:B------:R1:W-:Y:S01]  /*0cc0*/  STG.E desc[UR6][R2.64], R11 ;  /* 0x0000000b02007986 */ /* 0x0003e2000c101906 */
[----:B0-----:R-:W-:Y:S01]  /*0cd0*/  IMAD.X R13, RZ, RZ, R5, P1 ;  /* 0x000000ffff0d7224 */ /* 0x001fe200008e0605 */
[----:B------:R-:W-:-:S04]  /*0ce0*/  MOV R4, R10 ;  /* 0x0000000a00047202 */ /* 0x000fc80000000f00 */
[----:B------:R-:W-:Y:S01]  /*0cf0*/  MOV R5, R13 ;  /* 0x0000000d00057202 */ /* 0x000fe20000000f00 */
[----:B------:R-:W-:Y:S06]  /*0d00*/  @P0 BRA `(.L_x_1) ;  /* 0xfffffffc00b40947 */ /* 0x000fec000383ffff */
.L_x_0:
[----:B------:R-:W-:-:S13]  /*0d10*/  ISETP.NE.AND P0, PT, R0, RZ, PT ;  /* 0x000000ff0000720c */ /* 0x000fda0003f05270 */
[----:B------:R-:W-:Y:S05]  /*0d20*/  @!P0 EXIT ;  /* 0x000000000000894d */ /* 0x000fea0003800000 */
[----:B------:R-:W-:Y:S01]  /*0d30*/  IMAD.WIDE.U32 R6, R9, 0x4, R6 ;  /* 0x0000000409067825 */ /* 0x000fe200078e0006 */
[----:B------:R-:W-:-:S07]  /*0d40*/  IADD3 R0, PT, PT, -R0, RZ, RZ ;  /* 0x000000ff00007210 */ /* 0x000fce0007ffe1ff */
.L_x_5:
[----:B------:R-:W-:Y:S01]  /*0d50*/  IMAD.MOV.U32 R4, RZ, RZ, R6 ;  /* 0x000000ffff047224 */ /* 0x000fe200078e0006 */
[----:B------:R-:W-:-:S05]  /*0d60*/  MOV R5, R7 ;  /* 0x0000000700057202 */ /* 0x000fca0000000f00 */
[----:B------:R-:W1:Y:S01]  /*0d70*/  LDG.E R4, desc[UR6][R4.64] ;  /* 0x0000000604047981 */ /* 0x000e62000c1e1900 */
[----:B------:R-:W-:Y:S02]  /*0d80*/  IADD3 R0, PT, PT, R0, 0x1, RZ ;  /* 0x0000000100007810 */ /* 0x000fe40007ffe0ff */
[----:B------:R-:W-:Y:S02]  /*0d90*/  IADD3 R6, P1, PT, R6, 0x4, RZ ;  /* 0x0000000406067810 */ /* 0x000fe40007f3e0ff */
[----:B------:R-:W-:Y:S02]  /*0da0*/  ISETP.NE.AND P0, PT, R0, RZ, PT ;  /* 0x000000ff0000720c */ /* 0x000fe40003f05270 */
[----:B------:R-:W-:Y:S01]  /*0db0*/  IADD3.X R7, PT, PT, RZ, R7, RZ, P1, !PT ;  /* 0x00000007ff077210 */ /* 0x000fe20000ffe4ff */
[----:B01-34-:R-:W-:-:S05]  /*0dc0*/  FADD R11, R4, R11 ;  /* 0x0000000b040b7221 */ /* 0x01bfca0000000000 */
[----:B------:R0:W-:Y:S05]  /*0dd0*/  STG.E desc[UR6][R2.64], R11 ;  /* 0x0000000b02007986 */ /* 0x0001ea000c101906 */
[----:B------:R-:W-:Y:S05]  /*0de0*/  @P0 BRA `(.L_x_5) ;  /* 0xfffffffc00d80947 */ /* 0x000fea000383ffff */
[----:B------:R-:W-:Y:S05]  /*0df0*/  EXIT ;  /* 0x000000000000794d */ /* 0x000fea0003800000 */
.L_x_6:
[----:B------:R-:W-:-:S00]  /*0e00*/  BRA `(.L_x_6) ;  /* 0xfffffffc00fc7947 */ /* 0x000fc0000383ffff */
[----:B------:R-:W-:-:S00]  /*0e10*/  NOP ;  /* 0x0000000000007918 */ /* 0x000fc00000000000 */
        /* <DEDUP_REMOVED lines=14> */
.L_x_7:


//--------------------- .nv.shared._Z11dot_productPfS_S_i --------------------------
	.section	.nv.shared._Z11dot_productPfS_S_i,"aw",@nobits
	.sectionflags	@""
	.align	4
.nv.shared._Z11dot_productPfS_S_i:
	.zero		2048


//--------------------- .nv.shared.reserved.0     --------------------------
	.section	.nv.shared.reserved.0,"aw",@nobits
	.weak		__nv_reservedSMEM_offset_0_alias
	.size		__nv_reservedSMEM_offset_0_alias, 0, 64
	.other		__nv_reservedSMEM_offset_0_alias,@"STO_CUDA_RESERVED_SHARED STV_DEFAULT"
__nv_reservedSMEM_offset_0_alias:
	.zero		0
	.zero		64


//--------------------- .nv.global                --------------------------
	.section	.nv.global,"aw",@nobits
	.align	4
.nv.global:
	.type		res,@object
	.size		res,(.L_0 - res)
res:
	.zero		4
.L_0:


//--------------------- .nv.constant0._Z11dot_productPfS_S_i --------------------------
	.section	.nv.constant0._Z11dot_productPfS_S_i,"a",@progbits
	.sectionflags	@""
	.align	4
.nv.constant0._Z11dot_productPfS_S_i:
	.zero		924


//--------------------- SYMBOLS --------------------------

	.type		.nv.reservedSmem.offset0,@object
	.size		.nv.reservedSmem.offset0,0x4
	.type		.nv.reservedSmem.cap,@object
	.size		.nv.reservedSmem.cap,0x4
